//
// Generated by NVIDIA NVVM Compiler
//
// Compiler Build ID: CL-36424714
// Cuda compilation tools, release 13.0, V13.0.88
// Based on NVVM 20.0.0
//

.version 9.0
.target sm_100
.address_size 64

	// .globl	_Z4permPi

.visible .entry _Z4permPi(
	.param .u64 .ptr .align 1 _Z4permPi_param_0
)
{
	.reg .pred 	%p<5>;
	.reg .b32 	%r<8>;
	.reg .b64 	%rd<3>;

	ld.param.u64 	%rd2, [_Z4permPi_param_0];
	cvta.to.global.u64 	%rd1, %rd2;
	mov.u32 	%r1, %tid.x;
	ld.global.u32 	%r3, [%rd1];
	add.s32 	%r2, %r3, 1;
	setp.gt.u32 	%p1, %r1, 13;
	@%p1 bra 	$L__BB0_4;
	setp.eq.s32 	%p2, %r2, 0;
	@%p2 bra 	$L__BB0_6;
	div.s32 	%r4, 5, %r2;
	st.global.u32 	[%rd1+8], %r4;
	setp.ne.s32 	%p3, %r1, 1;
	@%p3 bra 	$L__BB0_4;
	mov.b32 	%r5, 112211;
	st.global.u32 	[%rd1], %r5;
$L__BB0_4:
	bar.sync 	0;
	setp.ne.s32 	%p4, %r1, 17;
	@%p4 bra 	$L__BB0_6;
	ld.global.u32 	%r6, [%rd1];
	st.global.u32 	[%rd1+4], %r6;
$L__BB0_6:
	mov.b32 	%r7, 321321321;
	st.global.u32 	[%rd1+8], %r7;
	ret;

}


// ===== COMPILED SASS (sm_100) =====

	.target	sm_100

	.elftype	@"ET_EXEC"


//--------------------- .note.nv.tkinfo           --------------------------
	.section	.note.nv.tkinfo,"",@"SHT_NOTE"
	.sectionflags	@"SHF_NOTE_NV_TKINFO"
	.tkinfo
        /*0018*/ 	.word	0x00000002
        /*0030*/ 	.string	""
        /*0030*/ 	.string	"ptxas"
        /*0030*/ 	.string	"Cuda compilation tools, release 13.0, V13.0.88"
        /*0030*/ 	.string	"Build cuda_13.0.r13.0/compiler.36424714_0"
        /*0030*/ 	.string	"-arch sm_100 -m 64 "



//--------------------- .note.nv.cuinfo           --------------------------
	.section	.note.nv.cuinfo,"",@"SHT_NOTE"
	.sectionflags	@"SHF_NOTE_NV_CUINFO"
        /*0018*/ 	.short	0x0002
        /*001a*/ 	.short	0x0064
        /*001c*/ 	.short	0x0082
	.zero		2


//--------------------- .nv.info                  --------------------------
	.section	.nv.info,"",@"SHT_CUDA_INFO"
	.align	4


	//----- nvinfo : EIATTR_REGCOUNT
	.align		4
        /*0000*/ 	.byte	0x04, 0x2f
        /*0002*/ 	.short	(.L_1 - .L_0)
	.align		4
.L_0:
        /*0004*/ 	.word	index@(_Z4permPi)
        /*0008*/ 	.word	0x0000000d


	//----- nvinfo : EIATTR_FRAME_SIZE
	.align		4
.L_1:
        /*000c*/ 	.byte	0x04, 0x11
        /*000e*/ 	.short	(.L_3 - .L_2)
	.align		4
.L_2:
        /*0010*/ 	.word	index@(_Z4permPi)
        /*0014*/ 	.word	0x00000000


	//----- nvinfo : EIATTR_MIN_STACK_SIZE
	.align		4
.L_3:
        /*0018*/ 	.byte	0x04, 0x12
        /*001a*/ 	.short	(.L_5 - .L_4)
	.align		4
.L_4:
        /*001c*/ 	.word	index@(_Z4permPi)
        /*0020*/ 	.word	0x00000000
.L_5:


//--------------------- .nv.compat                --------------------------
	.section	.nv.compat,"",@"SHT_CUDA_COMPAT_INFO"
	.align	4
        /*0000*/ 	.byte	0x02, 0x09, 0x00, 0x00, 0x02, 0x02, 0x01, 0x00, 0x02, 0x05, 0x05, 0x00, 0x03, 0x07, 0x01, 0x01
        /*0010*/ 	.byte	0x02, 0x03, 0x00, 0x00, 0x02, 0x06, 0x01, 0x00, 0x04, 0x0b, 0x08, 0x00, 0x09, 0x00, 0x00, 0x00
        /*0020*/ 	.byte	0x00, 0x00, 0x00, 0x00


//--------------------- .nv.info._Z4permPi        --------------------------
	.section	.nv.info._Z4permPi,"",@"SHT_CUDA_INFO"
	.sectionflags	@""
	.align	4


	//----- nvinfo : EIATTR_CUDA_API_VERSION
	.align		4
        /*0000*/ 	.byte	0x04, 0x37
        /*0002*/ 	.short	(.L_7 - .L_6)
.L_6:
        /*0004*/ 	.word	0x00000082


	//----- nvinfo : EIATTR_KPARAM_INFO
	.align		4
.L_7:
        /*0008*/ 	.byte	0x04, 0x17
        /*000a*/ 	.short	(.L_9 - .L_8)
.L_8:
        /*000c*/ 	.word	0x00000000
        /*0010*/ 	.short	0x0000
        /*0012*/ 	.short	0x0000
        /*0014*/ 	.byte	0x00, 0xf5, 0x21, 0x00


	//----- nvinfo : EIATTR_SPARSE_MMA_MASK
	.align		4
.L_9:
        /*0018*/ 	.byte	0x03, 0x50
        /*001a*/ 	.short	0x0000


	//----- nvinfo : EIATTR_MAXREG_COUNT
	.align		4
        /*001c*/ 	.byte	0x03, 0x1b
        /*001e*/ 	.short	0x00ff


	//----- nvinfo : EIATTR_NUM_BARRIERS
	.align		4
        /*0020*/ 	.byte	0x02, 0x4c
        /*0022*/ 	.byte	0x01
	.zero		1


	//----- nvinfo : EIATTR_MERCURY_ISA_VERSION
	.align		4
        /*0024*/ 	.byte	0x03, 0x5f
        /*0026*/ 	.short	0x0101


	//----- nvinfo : EIATTR_VRC_CTA_INIT_COUNT
	.align		4
        /*0028*/ 	.byte	0x02, 0x4a
	.zero		1
	.zero		1


	//----- nvinfo : EIATTR_EXIT_INSTR_OFFSETS
	.align		4
        /*002c*/ 	.byte	0x04, 0x1c
        /*002e*/ 	.short	(.L_11 - .L_10)


	//   ....[0]....
.L_10:
        /*0030*/ 	.word	0x000002f0


	//----- nvinfo : EIATTR_CRS_STACK_SIZE
	.align		4
.L_11:
        /*0034*/ 	.byte	0x04, 0x1e
        /*0036*/ 	.short	(.L_13 - .L_12)
.L_12:
        /*0038*/ 	.word	0x00000000


	//----- nvinfo : EIATTR_CBANK_PARAM_SIZE
	.align		4
.L_13:
        /*003c*/ 	.byte	0x03, 0x19
        /*003e*/ 	.short	0x0008


	//----- nvinfo : EIATTR_PARAM_CBANK
	.align		4
        /*0040*/ 	.byte	0x04, 0x0a
        /*0042*/ 	.short	(.L_15 - .L_14)
	.align		4
.L_14:
        /*0044*/ 	.word	index@(.nv.constant0._Z4permPi)
        /*0048*/ 	.short	0x0380
        /*004a*/ 	.short	0x0008


	//----- nvinfo : EIATTR_SW_WAR
	.align		4
.L_15:
        /*004c*/ 	.byte	0x04, 0x36
        /*004e*/ 	.short	(.L_17 - .L_16)
.L_16:
        /*0050*/ 	.word	0x00000008
.L_17:


//--------------------- .nv.callgraph             --------------------------
	.section	.nv.callgraph,"",@"SHT_CUDA_CALLGRAPH"
	.align	4
	.sectionentsize	8
	.align		4
        /*0000*/ 	.word	0x00000000
	.align		4
        /*0004*/ 	.word	0xffffffff
	.align		4
        /*0008*/ 	.word	0x00000000
	.align		4
        /*000c*/ 	.word	0xfffffffe
	.align		4
        /*0010*/ 	.word	0x00000000
	.align		4
        /*0014*/ 	.word	0xfffffffd
	.align		4
        /*0018*/ 	.word	0x00000000
	.align		4
        /*001c*/ 	.word	0xfffffffc


//--------------------- .text._Z4permPi           --------------------------
	.section	.text._Z4permPi,"ax",@progbits
	.align	128
        .global         _Z4permPi
        .type           _Z4permPi,@function
        .size           _Z4permPi,(.L_x_4 - _Z4permPi)
        .other          _Z4permPi,@"STO_CUDA_ENTRY STV_DEFAULT"
_Z4permPi:
.text._Z4permPi:
[----:B------:R-:W-:Y:S01]  /*0000*/  LDC R1, c[0x0][0x37c] ;  /* 0x0000df00ff017b82 */ /* 0x000fe20000000800 */
[----:B------:R-:W0:Y:S07]  /*0010*/  S2R R10, SR_TID.X ;  /* 0x00000000000a7919 */ /* 0x000e2e0000002100 */
[----:B------:R-:W1:Y:S01]  /*0020*/  LDC.64 R2, c[0x0][0x380] ;  /* 0x0000e000ff027b82 */ /* 0x000e620000000a00 */
[----:B------:R-:W2:Y:S01]  /*0030*/  LDCU.64 UR4, c[0x0][0x358] ;  /* 0x00006b00ff0477ac */ /* 0x000ea20008000a00 */
[----:B------:R-:W-:Y:S01]  /*0040*/  BSSY.RECONVERGENT B0, `(.L_x_0) ;  /* 0x0000028000007945 */ /* 0x000fe20003800200 */
[----:B0-----:R-:W-:-:S13]  /*0050*/  ISETP.GT.U32.AND P0, PT, R10, 0xd, PT ;  /* 0x0000000d0a00780c */ /* 0x001fda0003f04070 */
[----:B--2---:R-:W-:Y:S05]  /*0060*/  @P0 BRA `(.L_x_1) ;  /* 0x00000000007c0947 */ /* 0x004fea0003800000 */
[----:B-1----:R-:W2:Y:S02]  /*0070*/  LDG.E R0, desc[UR4][R2.64] ;  /* 0x0000000402007981 */ /* 0x002ea4000c1e1900 */
[----:B--2---:R-:W-:-:S05]  /*0080*/  VIADD R0, R0, 0x1 ;  /* 0x0000000100007836 */ /* 0x004fca0000000000 */
[----:B------:R-:W-:-:S13]  /*0090*/  ISETP.NE.AND P0, PT, R0, RZ, PT ;  /* 0x000000ff0000720c */ /* 0x000fda0003f05270 */
[----:B------:R-:W-:Y:S05]  /*00a0*/  @!P0 BRA `(.L_x_2) ;  /* 0x0000000000848947 */ /* 0x000fea0003800000 */
[----:B------:R-:W-:Y:S02]  /*00b0*/  IABS R7, R0 ;  /* 0x0000000000077213 */ /* 0x000fe40000000000 */
[----:B------:R-:W-:Y:S02]  /*00c0*/  ISETP.NE.AND P3, PT, R10, 0x1, PT ;  /* 0x000000010a00780c */ /* 0x000fe40003f65270 */
[----:B------:R-:W0:Y:S08]  /*00d0*/  I2F.RP R6, R7 ;  /* 0x0000000700067306 */ /* 0x000e300000209400 */
[----:B0-----:R-:W0:Y:S02]  /*00e0*/  MUFU.RCP R6, R6 ;  /* 0x0000000600067308 */ /* 0x001e240000001000 */
[----:B0-----:R-:W-:-:S06]  /*00f0*/  VIADD R4, R6, 0xffffffe ;  /* 0x0ffffffe06047836 */ /* 0x001fcc0000000000 */
[----:B------:R0:W1:Y:S02]  /*0100*/  F2I.FTZ.U32.TRUNC.NTZ R5, R4 ;  /* 0x0000000400057305 */ /* 0x000064000021f000 */
[----:B0-----:R-:W-:Y:S02]  /*0110*/  HFMA2 R4, -RZ, RZ, 0, 0 ;  /* 0x00000000ff047431 */ /* 0x001fe400000001ff */
[----:B-1----:R-:W-:-:S04]  /*0120*/  IMAD.MOV R8, RZ, RZ, -R5 ;  /* 0x000000ffff087224 */ /* 0x002fc800078e0a05 */
[----:B------:R-:W-:Y:S01]  /*0130*/  IMAD R9, R8, R7, RZ ;  /* 0x0000000708097224 */ /* 0x000fe200078e02ff */
[----:B------:R-:W-:-:S03]  /*0140*/  IABS R8, R0 ;  /* 0x0000000000087213 */ /* 0x000fc60000000000 */
[----:B------:R-:W-:Y:S01]  /*0150*/  IMAD.HI.U32 R5, R5, R9, R4 ;  /* 0x0000000905057227 */ /* 0x000fe200078e0004 */
[----:B------:R-:W-:-:S03]  /*0160*/  LOP3.LUT R4, R0, 0x5, RZ, 0x3c, !PT ;  /* 0x0000000500047812 */ /* 0x000fc600078e3cff */
[----:B------:R-:W-:Y:S01]  /*0170*/  IMAD.MOV R8, RZ, RZ, -R8 ;  /* 0x000000ffff087224 */ /* 0x000fe200078e0a08 */
[----:B------:R-:W-:Y:S01]  /*0180*/  ISETP.GE.AND P1, PT, R4, RZ, PT ;  /* 0x000000ff0400720c */ /* 0x000fe20003f26270 */
[----:B------:R-:W-:-:S04]  /*0190*/  IMAD.HI.U32 R5, R5, 0x5, RZ ;  /* 0x0000000505057827 */ /* 0x000fc800078e00ff */
[----:B------:R-:W-:-:S05]  /*01a0*/  IMAD R6, R5, R8, 0x5 ;  /* 0x0000000505067424 */ /* 0x000fca00078e0208 */
[----:B------:R-:W-:-:S13]  /*01b0*/  ISETP.GT.U32.AND P2, PT, R7, R6, PT ;  /* 0x000000060700720c */ /* 0x000fda0003f44070 */
[----:B------:R-:W-:Y:S01]  /*01c0*/  @!P2 IMAD.IADD R6, R6, 0x1, -R7 ;  /* 0x000000010606a824 */ /* 0x000fe200078e0a07 */
[----:B------:R-:W-:Y:S02]  /*01d0*/  @!P2 IADD3 R5, PT, PT, R5, 0x1, RZ ;  /* 0x000000010505a810 */ /* 0x000fe40007ffe0ff */
[----:B------:R-:W-:Y:S02]  /*01e0*/  ISETP.NE.AND P2, PT, R0, RZ, PT ;  /* 0x000000ff0000720c */ /* 0x000fe40003f45270 */
[----:B------:R-:W-:Y:S02]  /*01f0*/  ISETP.GE.U32.AND P0, PT, R6, R7, PT ;  /* 0x000000070600720c */ /* 0x000fe40003f06070 */
[----:B------:R-:W-:-:S05]  /*0200*/  @!P3 MOV R7, 0x1b653 ;  /* 0x0001b6530007b802 */ /* 0x000fca0000000f00 */
[----:B------:R0:W-:Y:S06]  /*0210*/  @!P3 STG.E desc[UR4][R2.64], R7 ;  /* 0x000000070200b986 */ /* 0x0001ec000c101904 */
[----:B------:R-:W-:-:S04]  /*0220*/  @P0 VIADD R5, R5, 0x1 ;  /* 0x0000000105050836 */ /* 0x000fc80000000000 */
[----:B------:R-:W-:Y:S01]  /*0230*/  @!P1 IMAD.MOV R5, RZ, RZ, -R5 ;  /* 0x000000ffff059224 */ /* 0x000fe200078e0a05 */
[----:B------:R-:W-:-:S05]  /*0240*/  @!P2 LOP3.LUT R5, RZ, R0, RZ, 0x33, !PT ;  /* 0x00000000ff05a212 */ /* 0x000fca00078e33ff */
[----:B------:R0:W-:Y:S02]  /*0250*/  STG.E desc[UR4][R2.64+0x8], R5 ;  /* 0x0000080502007986 */ /* 0x0001e4000c101904 */
.L_x_1:
[----:B------:R-:W-:Y:S01]  /*0260*/  ISETP.NE.AND P0, PT, R10, 0x11, PT ;  /* 0x000000110a00780c */ /* 0x000fe20003f05270 */
[----:B------:R-:W-:Y:S05]  /*0270*/  WARPSYNC.ALL ;  /* 0x0000000000007948 */ /* 0x000fea0003800000 */
[----:B------:R-:W-:Y:S07]  /*0280*/  BAR.SYNC.DEFER_BLOCKING 0x0 ;  /* 0x0000000000007b1d */ /* 0x000fee0000010000 */
[----:B------:R-:W-:Y:S05]  /*0290*/  @P0 BRA `(.L_x_2) ;  /* 0x0000000000080947 */ /* 0x000fea0003800000 */
[----:B01----:R-:W2:Y:S04]  /*02a0*/  LDG.E R5, desc[UR4][R2.64] ;  /* 0x0000000402057981 */ /* 0x003ea8000c1e1900 */
[----:B--2---:R2:W-:Y:S02]  /*02b0*/  STG.E desc[UR4][R2.64+0x4], R5 ;  /* 0x0000040502007986 */ /* 0x0045e4000c101904 */
.L_x_2:
[----:B------:R-:W-:Y:S05]  /*02c0*/  BSYNC.RECONVERGENT B0 ;  /* 0x0000000000007941 */ /* 0x000fea0003800200 */
.L_x_0:
[----:B0-2---:R-:W-:-:S05]  /*02d0*/  IMAD.MOV.U32 R5, RZ, RZ, 0x1326f969 ;  /* 0x1326f969ff057424 */ /* 0x005fca00078e00ff */
[----:B-1----:R-:W-:Y:S01]  /*02e0*/  STG.E desc[UR4][R2.64+0x8], R5 ;  /* 0x0000080502007986 */ /* 0x002fe2000c101904 */
[----:B------:R-:W-:Y:S05]  /*02f0*/  EXIT ;  /* 0x000000000000794d */ /* 0x000fea0003800000 */
.L_x_3:
[----:B------:R-:W-:-:S00]  /*0300*/  BRA `(.L_x_3) ;  /* 0xfffffffc00fc7947 */ /* 0x000fc0000383ffff */
[----:B------:R-:W-:-:S00]  /*0310*/  NOP ;  /* 0x0000000000007918 */ /* 0x000fc00000000000 */
        /* <DEDUP_REMOVED lines=14> */
.L_x_4:


//--------------------- .nv.shared.reserved.0     --------------------------
	.section	.nv.shared.reserved.0,"aw",@nobits
	.weak		__nv_reservedSMEM_offset_0_alias
	.size		__nv_reservedSMEM_offset_0_alias, 0, 64
	.other		__nv_reservedSMEM_offset_0_alias,@"STO_CUDA_RESERVED_SHARED STV_DEFAULT"
__nv_reservedSMEM_offset_0_alias:
	.zero		0
	.zero		64


//--------------------- .nv.constant0._Z4permPi   --------------------------
	.section	.nv.constant0._Z4permPi,"a",@progbits
	.sectionflags	@""
	.align	4
.nv.constant0._Z4permPi:
	.zero		904


//--------------------- SYMBOLS --------------------------

	.type		.nv.reservedSmem.offset0,@object
	.size		.nv.reservedSmem.offset0,0x4
